	.headerflags	@"EF_CUDA_TEXMODE_UNIFIED EF_CUDA_64BIT_ADDRESS EF_CUDA_ACCELERATORS EF_CUDA_SM90 EF_CUDA_VIRTUAL_SM(EF_CUDA_SM90)"
	.elftype	@"ET_EXEC"


//--------------------- .nv.info                  --------------------------
	.section	.nv.info,"",@"SHT_CUDA_INFO"
	.align	4


	//----- nvinfo : EIATTR_REGCOUNT
	.align		4
        /*0000*/ 	.byte	0x04, 0x2f
        /*0002*/ 	.short	(.L_3 - .L_2)
	.align		4
.L_2:
        /*0004*/ 	.word	index@(triton_poi_fused__native_batch_norm_legit_no_training_convolution_relu_5)
        /*0008*/ 	.word	0x00000016


	//----- nvinfo : EIATTR_MIN_STACK_SIZE
	.align		4
.L_3:
        /*000c*/ 	.byte	0x04, 0x12
        /*000e*/ 	.short	(.L_5 - .L_4)
	.align		4
.L_4:
        /*0010*/ 	.word	index@(triton_poi_fused__native_batch_norm_legit_no_training_convolution_relu_5)
        /*0014*/ 	.word	0x00000000


	//----- nvinfo : EIATTR_FRAME_SIZE
	.align		4
.L_5:
        /*0018*/ 	.byte	0x04, 0x11
        /*001a*/ 	.short	(.L_7 - .L_6)
	.align		4
.L_6:
        /*001c*/ 	.word	index@(triton_poi_fused__native_batch_norm_legit_no_training_convolution_relu_5)
        /*0020*/ 	.word	0x00000000


	//----- nvinfo : EIATTR_MIN_STACK_SIZE
	.align		4
.L_7:
        /*0024*/ 	.byte	0x04, 0x12
        /*0026*/ 	.short	(.L_9 - .L_8)
	.align		4
.L_8:
        /*0028*/ 	.word	index@(triton_poi_fused__native_batch_norm_legit_no_training_convolution_relu_5)
        /*002c*/ 	.word	0x00000000
.L_9:


//--------------------- .nv.info.triton_poi_fused__native_batch_norm_legit_no_training_convolution_relu_5 --------------------------
	.section	.nv.info.triton_poi_fused__native_batch_norm_legit_no_training_convolution_relu_5,"",@"SHT_CUDA_INFO"
	.sectionflags	@""
	.align	4


	//----- nvinfo : EIATTR_CUDA_API_VERSION
	.align		4
        /*0000*/ 	.byte	0x04, 0x37
        /*0002*/ 	.short	(.L_11 - .L_10)
.L_10:
        /*0004*/ 	.word	0x0000007c


	//----- nvinfo : EIATTR_KPARAM_INFO
	.align		4
.L_11:
        /*0008*/ 	.byte	0x04, 0x17
        /*000a*/ 	.short	(.L_13 - .L_12)
.L_12:
        /*000c*/ 	.word	0x00000000
        /*0010*/ 	.short	0x0007
        /*0012*/ 	.short	0x0038
        /*0014*/ 	.byte	0x00, 0xf0, 0x11, 0x00


	//----- nvinfo : EIATTR_KPARAM_INFO
	.align		4
.L_13:
        /*0018*/ 	.byte	0x04, 0x17
        /*001a*/ 	.short	(.L_15 - .L_14)
.L_14:
        /*001c*/ 	.word	0x00000000
        /*0020*/ 	.short	0x0006
        /*0022*/ 	.short	0x0030
        /*0024*/ 	.byte	0x00, 0xf4, 0x21, 0x00


	//----- nvinfo : EIATTR_KPARAM_INFO
	.align		4
.L_15:
        /*0028*/ 	.byte	0x04, 0x17
        /*002a*/ 	.short	(.L_17 - .L_16)
.L_16:
        /*002c*/ 	.word	0x00000000
        /*0030*/ 	.short	0x0005
        /*0032*/ 	.short	0x0028
        /*0034*/ 	.byte	0x00, 0xf4, 0x21, 0x00


	//----- nvinfo : EIATTR_KPARAM_INFO
	.align		4
.L_17:
        /*0038*/ 	.byte	0x04, 0x17
        /*003a*/ 	.short	(.L_19 - .L_18)
.L_18:
        /*003c*/ 	.word	0x00000000
        /*0040*/ 	.short	0x0004
        /*0042*/ 	.short	0x0020
        /*0044*/ 	.byte	0x00, 0xf4, 0x21, 0x00


	//----- nvinfo : EIATTR_KPARAM_INFO
	.align		4
.L_19:
        /*0048*/ 	.byte	0x04, 0x17
        /*004a*/ 	.short	(.L_21 - .L_20)
.L_20:
        /*004c*/ 	.word	0x00000000
        /*0050*/ 	.short	0x0003
        /*0052*/ 	.short	0x0018
        /*0054*/ 	.byte	0x00, 0xf4, 0x21, 0x00


	//----- nvinfo : EIATTR_KPARAM_INFO
	.align		4
.L_21:
        /*0058*/ 	.byte	0x04, 0x17
        /*005a*/ 	.short	(.L_23 - .L_22)
.L_22:
        /*005c*/ 	.word	0x00000000
        /*0060*/ 	.short	0x0002
        /*0062*/ 	.short	0x0010
        /*0064*/ 	.byte	0x00, 0xf4, 0x21, 0x00


	//----- nvinfo : EIATTR_KPARAM_INFO
	.align		4
.L_23:
        /*0068*/ 	.byte	0x04, 0x17
        /*006a*/ 	.short	(.L_25 - .L_24)
.L_24:
        /*006c*/ 	.word	0x00000000
        /*0070*/ 	.short	0x0001
        /*0072*/ 	.short	0x0008
        /*0074*/ 	.byte	0x00, 0xf4, 0x21, 0x00


	//----- nvinfo : EIATTR_KPARAM_INFO
	.align		4
.L_25:
        /*0078*/ 	.byte	0x04, 0x17
        /*007a*/ 	.short	(.L_27 - .L_26)
.L_26:
        /*007c*/ 	.word	0x00000000
        /*0080*/ 	.short	0x0000
        /*0082*/ 	.short	0x0000
        /*0084*/ 	.byte	0x00, 0xf4, 0x21, 0x00


	//----- nvinfo : EIATTR_SPARSE_MMA_MASK
	.align		4
.L_27:
        /*0088*/ 	.byte	0x03, 0x50
        /*008a*/ 	.short	0x0000


	//----- nvinfo : EIATTR_MAXREG_COUNT
	.align		4
        /*008c*/ 	.byte	0x03, 0x1b
        /*008e*/ 	.short	0x00ff


	//----- nvinfo : EIATTR_EXIT_INSTR_OFFSETS
	.align		4
        /*0090*/ 	.byte	0x04, 0x1c
        /*0092*/ 	.short	(.L_29 - .L_28)


	//   ....[0]....
.L_28:
        /*0094*/ 	.word	0x00000430


	//----- nvinfo : EIATTR_REQNTID
	.align		4
.L_29:
        /*0098*/ 	.byte	0x04, 0x10
        /*009a*/ 	.short	(.L_31 - .L_30)
.L_30:
        /*009c*/ 	.word	0x00000100
        /*00a0*/ 	.word	0x00000001
        /*00a4*/ 	.word	0x00000001


	//----- nvinfo : EIATTR_CBANK_PARAM_SIZE
	.align		4
.L_31:
        /*00a8*/ 	.byte	0x03, 0x19
        /*00aa*/ 	.short	0x003c


	//----- nvinfo : EIATTR_PARAM_CBANK
	.align		4
        /*00ac*/ 	.byte	0x04, 0x0a
        /*00ae*/ 	.short	(.L_33 - .L_32)
	.align		4
.L_32:
        /*00b0*/ 	.word	index@(.nv.constant0.triton_poi_fused__native_batch_norm_legit_no_training_convolution_relu_5)
        /*00b4*/ 	.short	0x0210
        /*00b6*/ 	.short	0x003c


	//----- nvinfo : EIATTR_SW_WAR
	.align		4
.L_33:
        /*00b8*/ 	.byte	0x04, 0x36
        /*00ba*/ 	.short	(.L_35 - .L_34)
.L_34:
        /*00bc*/ 	.word	0x00000008
.L_35:


//--------------------- .nv.callgraph             --------------------------
	.section	.nv.callgraph,"",@"SHT_CUDA_CALLGRAPH"
	.align	4
	.sectionentsize	8
	.align		4
        /*0000*/ 	.word	0x00000000
	.align		4
        /*0004*/ 	.word	0xffffffff
	.align		4
        /*0008*/ 	.word	0x00000000
	.align		4
        /*000c*/ 	.word	0xfffffffe
	.align		4
        /*0010*/ 	.word	0x00000000
	.align		4
        /*0014*/ 	.word	0xfffffffd
	.align		4
        /*0018*/ 	.word	0x00000000
	.align		4
        /*001c*/ 	.word	0xfffffffc


//--------------------- .nv.constant4             --------------------------
	.section	.nv.constant4,"a",@progbits
	.align	8
	.align		8
.nv.constant4:
        /*0000*/ 	.dword	_$_str
	.align		8
        /*0008*/ 	.dword	_$_str_$_2


//--------------------- .text.triton_poi_fused__native_batch_norm_legit_no_training_convolution_relu_5 --------------------------
	.section	.text.triton_poi_fused__native_batch_norm_legit_no_training_convolution_relu_5,"ax",@progbits
	.align	128
        .global         triton_poi_fused__native_batch_norm_legit_no_training_convolution_relu_5
        .type           triton_poi_fused__native_batch_norm_legit_no_training_convolution_relu_5,@function
        .size           triton_poi_fused__native_batch_norm_legit_no_training_convolution_relu_5,(.L_x_1 - triton_poi_fused__native_batch_norm_legit_no_training_convolution_relu_5)
        .other          triton_poi_fused__native_batch_norm_legit_no_training_convolution_relu_5,@"STO_CUDA_ENTRY STV_DEFAULT"
triton_poi_fused__native_batch_norm_legit_no_training_convolution_relu_5:
.text.triton_poi_fused__native_batch_norm_legit_no_training_convolution_relu_5:
[----:B------:R-:W-:Y:S01]  /*0000*/  LDC R1, c[0x0][0x28] ;  /* 0x00000a00ff017b82 */ /* 0x000fe20000000800 */
[----:B------:R-:W1:Y:S07]  /*0010*/  S2R R0, SR_TID.X ;  /* 0x0000000000007919 */ /* 0x000e6e0000002100 */
[----:B------:R-:W2:Y:S01]  /*0020*/  LDC.64 R6, c[0x0][0x228] ;  /* 0x00008a00ff067b82 */ /* 0x000ea20000000a00 */
[----:B------:R-:W-:Y:S01]  /*0030*/  ULDC.64 UR4, c[0x0][0x208] ;  /* 0x0000820000047ab9 */ /* 0x000fe20000000a00 */
[----:B------:R-:W3:Y:S06]  /*0040*/  S2R R5, SR_CTAID.X ;  /* 0x0000000000057919 */ /* 0x000eec0000002500 */
[----:B------:R-:W4:Y:S08]  /*0050*/  LDC.64 R12, c[0x0][0x218] ;  /* 0x00008600ff0c7b82 */ /* 0x000f300000000a00 */
[----:B------:R-:W5:Y:S08]  /*0060*/  LDC.64 R14, c[0x0][0x220] ;  /* 0x00008800ff0e7b82 */ /* 0x000f700000000a00 */
[----:B------:R-:W5:Y:S01]  /*0070*/  LDC.64 R10, c[0x0][0x238] ;  /* 0x00008e00ff0a7b82 */ /* 0x000f620000000a00 */
[----:B-1----:R-:W-:-:S07]  /*0080*/  SHF.L.U32 R0, R0, 0x1, RZ ;  /* 0x0000000100007819 */ /* 0x002fce00000006ff */
[----:B------:R-:W1:Y:S01]  /*0090*/  LDC.64 R16, c[0x0][0x230] ;  /* 0x00008c00ff107b82 */ /* 0x000e620000000a00 */
[----:B---3--:R-:W-:Y:S02]  /*00a0*/  SHF.R.S32.HI R3, RZ, 0x16, R5 ;  /* 0x00000016ff037819 */ /* 0x008fe40000011405 */
[----:B------:R-:W-:Y:S02]  /*00b0*/  LOP3.LUT R0, R0, 0x1fe, RZ, 0xc0, !PT ;  /* 0x000001fe00007812 */ /* 0x000fe400078ec0ff */
[----:B------:R-:W-:Y:S02]  /*00c0*/  SGXT R3, R3, 0x1 ;  /* 0x000000010303781a */ /* 0x000fe40000000200 */
[----:B------:R-:W-:-:S04]  /*00d0*/  LEA R0, R5, R0, 0x9 ;  /* 0x0000000005007211 */ /* 0x000fc800078e48ff */
[----:B------:R-:W-:-:S04]  /*00e0*/  LEA.HI R3, R3, R0, RZ, 0x7 ;  /* 0x0000000003037211 */ /* 0x000fc800078f38ff */
[----:B------:R-:W-:-:S04]  /*00f0*/  LOP3.LUT R3, R3, 0xffffff80, RZ, 0xc0, !PT ;  /* 0xffffff8003037812 */ /* 0x000fc800078ec0ff */
[----:B------:R-:W-:Y:S02]  /*0100*/  IADD3 R8, R0, -R3, RZ ;  /* 0x8000000300087210 */ /* 0x000fe40007ffe0ff */
[----:B------:R-:W3:Y:S03]  /*0110*/  LDC.64 R2, c[0x0][0x210] ;  /* 0x00008400ff027b82 */ /* 0x000ee60000000a00 */
[----:B--2---:R-:W-:-:S06]  /*0120*/  IMAD.WIDE R6, R8, 0x4, R6 ;  /* 0x0000000408067825 */ /* 0x004fcc00078e0206 */
[----:B------:R-:W2:Y:S01]  /*0130*/  LDG.E.EL.64 R6, desc[UR4][R6.64] ;  /* 0x0000000406067981 */ /* 0x000ea2000c2e1b00 */
[----:B----4-:R-:W-:-:S04]  /*0140*/  IMAD.WIDE R12, R8, 0x4, R12 ;  /* 0x00000004080c7825 */ /* 0x010fc800078e020c */
[C---:B-----5:R-:W-:Y:S02]  /*0150*/  IMAD.WIDE R14, R8.reuse, 0x4, R14 ;  /* 0x00000004080e7825 */ /* 0x060fe400078e020e */
[----:B------:R-:W4:Y:S02]  /*0160*/  LDG.E.EL.64 R12, desc[UR4][R12.64] ;  /* 0x000000040c0c7981 */ /* 0x000f24000c2e1b00 */
[----:B0-----:R-:W-:Y:S02]  /*0170*/  IMAD.WIDE R10, R8, 0x4, R10 ;  /* 0x00000004080a7825 */ /* 0x001fe400078e020a */
[----:B------:R-:W5:Y:S02]  /*0180*/  LDG.E.EL.64 R14, desc[UR4][R14.64] ;  /* 0x000000040e0e7981 */ /* 0x000f64000c2e1b00 */
[----:B---3--:R-:W-:Y:S02]  /*0190*/  IMAD.WIDE R2, R0, 0x4, R2 ;  /* 0x0000000400027825 */ /* 0x008fe400078e0202 */
[----:B------:R-:W3:Y:S04]  /*01a0*/  LDG.E.EL.64 R10, desc[UR4][R10.64] ;  /* 0x000000040a0a7981 */ /* 0x000ee8000c2e1b00 */
[----:B------:R-:W4:Y:S01]  /*01b0*/  LDG.E.64 R4, desc[UR4][R2.64] ;  /* 0x0000000402047981 */ /* 0x000f22000c1e1b00 */
[----:B-1----:R-:W-:-:S05]  /*01c0*/  IMAD.WIDE R16, R8, 0x4, R16 ;  /* 0x0000000408107825 */ /* 0x002fca00078e0210 */
[----:B------:R0:W3:Y:S02]  /*01d0*/  LDG.E.EL.64 R8, desc[UR4][R16.64] ;  /* 0x0000000410087981 */ /* 0x0000e4000c2e1b00 */
[----:B0-----:R-:W-:Y:S01]  /*01e0*/  HFMA2.MMA R16, -RZ, RZ, 1.625, 0 ;  /* 0x3e800000ff107435 */ /* 0x001fe200000001ff */
[----:B--2---:R-:W-:Y:S01]  /*01f0*/  FADD R6, R6, 9.9999997473787516356e-06 ;  /* 0x3727c5ac06067421 */ /* 0x004fe20000000000 */
[----:B------:R-:W-:-:S03]  /*0200*/  FADD R7, R7, 9.9999997473787516356e-06 ;  /* 0x3727c5ac07077421 */ /* 0x000fc60000000000 */
[----:B------:R-:W0:Y:S08]  /*0210*/  MUFU.SQRT R18, R6 ;  /* 0x0000000600127308 */ /* 0x000e300000002000 */
[----:B------:R1:W2:Y:S01]  /*0220*/  MUFU.SQRT R19, R7 ;  /* 0x0000000700137308 */ /* 0x0002a20000002000 */
[C---:B0-----:R-:W-:Y:S02]  /*0230*/  FSETP.GT.AND P0, PT, R18.reuse, 8.50705917302346158658e+37, PT ;  /* 0x7e8000001200780b */ /* 0x041fe40003f04000 */
[----:B------:R-:W-:Y:S01]  /*0240*/  FSETP.GEU.AND P2, PT, R18, 1.175494350822287508e-38, PT ;  /* 0x008000001200780b */ /* 0x000fe20003f4e000 */
[----:B-1----:R-:W0:Y:S01]  /*0250*/  LDC.64 R6, c[0x0][0x240] ;  /* 0x00009000ff067b82 */ /* 0x002e220000000a00 */
[----:B--2---:R-:W-:-:S02]  /*0260*/  FSETP.GT.AND P1, PT, R19, 8.50705917302346158658e+37, PT ;  /* 0x7e8000001300780b */ /* 0x004fc40003f24000 */
[----:B------:R-:W-:-:S07]  /*0270*/  FSETP.GEU.AND P3, PT, R19, 1.175494350822287508e-38, PT ;  /* 0x008000001300780b */ /* 0x000fce0003f6e000 */
[----:B------:R-:W-:-:S04]  /*0280*/  @P0 FMUL R18, R18, 0.25 ;  /* 0x3e80000012120820 */ /* 0x000fc80000400000 */
[----:B------:R-:W-:Y:S01]  /*0290*/  @!P2 FMUL R18, R18, 16777216 ;  /* 0x4b8000001212a820 */ /* 0x000fe20000400000 */
[----:B------:R-:W-:-:S04]  /*02a0*/  @P1 FMUL R19, R19, 0.25 ;  /* 0x3e80000013131820 */ /* 0x000fc80000400000 */
[----:B------:R-:W-:Y:S01]  /*02b0*/  @!P3 FMUL R19, R19, 16777216 ;  /* 0x4b8000001313b820 */ /* 0x000fe20000400000 */
[----:B------:R-:W1:Y:S01]  /*02c0*/  MUFU.RCP R18, R18 ;  /* 0x0000001200127308 */ /* 0x000e620000001000 */
[----:B------:R-:W-:-:S07]  /*02d0*/  FSEL R17, R16, 1, P0 ;  /* 0x3f80000010117808 */ /* 0x000fce0000000000 */
[----:B------:R-:W2:Y:S01]  /*02e0*/  MUFU.RCP R19, R19 ;  /* 0x0000001300137308 */ /* 0x000ea20000001000 */
[----:B------:R-:W-:Y:S01]  /*02f0*/  FSEL R16, R16, 1, P1 ;  /* 0x3f80000010107808 */ /* 0x000fe20000800000 */
[----:B------:R-:W-:Y:S01]  /*0300*/  @!P2 FMUL R17, R17, 16777216 ;  /* 0x4b8000001111a820 */ /* 0x000fe20000400000 */
[----:B----4-:R-:W-:Y:S01]  /*0310*/  FADD R4, R4, R12 ;  /* 0x0000000c04047221 */ /* 0x010fe20000000000 */
[----:B------:R-:W-:Y:S02]  /*0320*/  FADD R5, R5, R13 ;  /* 0x0000000d05057221 */ /* 0x000fe40000000000 */
[----:B------:R-:W-:Y:S01]  /*0330*/  @!P3 FMUL R16, R16, 16777216 ;  /* 0x4b8000001010b820 */ /* 0x000fe20000400000 */
[----:B-1----:R-:W-:Y:S01]  /*0340*/  FMUL R17, R18, R17 ;  /* 0x0000001112117220 */ /* 0x002fe20000400000 */
[----:B-----5:R-:W-:Y:S01]  /*0350*/  FADD R14, -R14, R4 ;  /* 0x000000040e0e7221 */ /* 0x020fe20000000100 */
[----:B------:R-:W-:Y:S01]  /*0360*/  FADD R15, -R15, R5 ;  /* 0x000000050f0f7221 */ /* 0x000fe20000000100 */
[----:B--2---:R-:W-:-:S02]  /*0370*/  FMUL R16, R19, R16 ;  /* 0x0000001013107220 */ /* 0x004fc40000400000 */
[----:B------:R-:W-:Y:S02]  /*0380*/  FMUL R17, R14, R17 ;  /* 0x000000110e117220 */ /* 0x000fe40000400000 */
[----:B------:R-:W-:Y:S02]  /*0390*/  FMUL R16, R15, R16 ;  /* 0x000000100f107220 */ /* 0x000fe40000400000 */
[----:B---3--:R-:W-:Y:S02]  /*03a0*/  FFMA R8, R8, R17, R10 ;  /* 0x0000001108087223 */ /* 0x008fe4000000000a */
[----:B------:R-:W-:-:S03]  /*03b0*/  FFMA R9, R9, R16, R11 ;  /* 0x0000001009097223 */ /* 0x000fc6000000000b */
[----:B------:R-:W-:Y:S02]  /*03c0*/  FSETP.GEU.AND P0, PT, R8, RZ, PT ;  /* 0x000000ff0800720b */ /* 0x000fe40003f0e000 */
[C---:B------:R-:W-:Y:S01]  /*03d0*/  FSETP.GEU.AND P1, PT, R9.reuse, RZ, PT ;  /* 0x000000ff0900720b */ /* 0x040fe20003f2e000 */
[----:B0-----:R-:W-:Y:S01]  /*03e0*/  IMAD.WIDE R6, R0, 0x4, R6 ;  /* 0x0000000400067825 */ /* 0x001fe200078e0206 */
[----:B------:R-:W-:Y:S02]  /*03f0*/  FSEL R8, R8, RZ, P0 ;  /* 0x000000ff08087208 */ /* 0x000fe40000000000 */
[----:B------:R-:W-:Y:S01]  /*0400*/  FSEL R9, R9, RZ, P1 ;  /* 0x000000ff09097208 */ /* 0x000fe20000800000 */
[----:B------:R-:W-:Y:S04]  /*0410*/  STG.E.64 desc[UR4][R2.64], R4 ;  /* 0x0000000402007986 */ /* 0x000fe8000c101b04 */
[----:B------:R-:W-:Y:S01]  /*0420*/  STG.E.64 desc[UR4][R6.64], R8 ;  /* 0x0000000806007986 */ /* 0x000fe2000c101b04 */
[----:B------:R-:W-:Y:S05]  /*0430*/  EXIT ;  /* 0x000000000000794d */ /* 0x000fea0003800000 */
.L_x_0:
[----:B------:R-:W-:-:S00]  /*0440*/  BRA `(.L_x_0) ;  /* 0xfffffffc00fc7947 */ /* 0x000fc0000383ffff */
[----:B------:R-:W-:-:S00]  /*0450*/  NOP ;  /* 0x0000000000007918 */ /* 0x000fc00000000000 */
        /* <DEDUP_REMOVED lines=10> */
.L_x_1:


//--------------------- .nv.global.init           --------------------------
	.section	.nv.global.init,"aw",@progbits
.nv.global.init:
	.type		_$_str,@object
	.size		_$_str,(_$_str_$_2 - _$_str)
_$_str:
        /*0000*/ 	.byte	0x5f, 0x5f, 0x43, 0x55, 0x44, 0x41, 0x5f, 0x46, 0x54, 0x5a, 0x00
	.type		_$_str_$_2,@object
	.size		_$_str_$_2,(.L_1 - _$_str_$_2)
_$_str_$_2:
        /*000b*/ 	.byte	0x5f, 0x5f, 0x43, 0x55, 0x44, 0x41, 0x5f, 0x50, 0x52, 0x45, 0x43, 0x5f, 0x53, 0x51, 0x52, 0x54
        /*001b*/ 	.byte	0x00
.L_1:


//--------------------- .nv.constant0.triton_poi_fused__native_batch_norm_legit_no_training_convolution_relu_5 --------------------------
	.section	.nv.constant0.triton_poi_fused__native_batch_norm_legit_no_training_convolution_relu_5,"a",@progbits
	.sectionflags	@""
	.align	4
.nv.constant0.triton_poi_fused__native_batch_norm_legit_no_training_convolution_relu_5:
	.zero		588
